	.headerflags	@"EF_CUDA_TEXMODE_UNIFIED EF_CUDA_64BIT_ADDRESS EF_CUDA_ACCELERATORS EF_CUDA_SM90 EF_CUDA_VIRTUAL_SM(EF_CUDA_SM90)"
	.elftype	@"ET_EXEC"


//--------------------- .nv.info                  --------------------------
	.section	.nv.info,"",@"SHT_CUDA_INFO"
	.align	4


	//----- nvinfo : EIATTR_REGCOUNT
	.align		4
        /*0000*/ 	.byte	0x04, 0x2f
        /*0002*/ 	.short	(.L_1 - .L_0)
	.align		4
.L_0:
        /*0004*/ 	.word	index@(triton_poi_fused_pixel_shuffle_0)
        /*0008*/ 	.word	0x00000020


	//----- nvinfo : EIATTR_MIN_STACK_SIZE
	.align		4
.L_1:
        /*000c*/ 	.byte	0x04, 0x12
        /*000e*/ 	.short	(.L_3 - .L_2)
	.align		4
.L_2:
        /*0010*/ 	.word	index@(triton_poi_fused_pixel_shuffle_0)
        /*0014*/ 	.word	0x00000000


	//----- nvinfo : EIATTR_FRAME_SIZE
	.align		4
.L_3:
        /*0018*/ 	.byte	0x04, 0x11
        /*001a*/ 	.short	(.L_5 - .L_4)
	.align		4
.L_4:
        /*001c*/ 	.word	index@(triton_poi_fused_pixel_shuffle_0)
        /*0020*/ 	.word	0x00000000


	//----- nvinfo : EIATTR_MIN_STACK_SIZE
	.align		4
.L_5:
        /*0024*/ 	.byte	0x04, 0x12
        /*0026*/ 	.short	(.L_7 - .L_6)
	.align		4
.L_6:
        /*0028*/ 	.word	index@(triton_poi_fused_pixel_shuffle_0)
        /*002c*/ 	.word	0x00000000
.L_7:


//--------------------- .nv.info.triton_poi_fused_pixel_shuffle_0 --------------------------
	.section	.nv.info.triton_poi_fused_pixel_shuffle_0,"",@"SHT_CUDA_INFO"
	.sectionflags	@""
	.align	4


	//----- nvinfo : EIATTR_CUDA_API_VERSION
	.align		4
        /*0000*/ 	.byte	0x04, 0x37
        /*0002*/ 	.short	(.L_9 - .L_8)
.L_8:
        /*0004*/ 	.word	0x0000007c


	//----- nvinfo : EIATTR_KPARAM_INFO
	.align		4
.L_9:
        /*0008*/ 	.byte	0x04, 0x17
        /*000a*/ 	.short	(.L_11 - .L_10)
.L_10:
        /*000c*/ 	.word	0x00000000
        /*0010*/ 	.short	0x0004
        /*0012*/ 	.short	0x001c
        /*0014*/ 	.byte	0x00, 0xf0, 0x11, 0x00


	//----- nvinfo : EIATTR_KPARAM_INFO
	.align		4
.L_11:
        /*0018*/ 	.byte	0x04, 0x17
        /*001a*/ 	.short	(.L_13 - .L_12)
.L_12:
        /*001c*/ 	.word	0x00000000
        /*0020*/ 	.short	0x0003
        /*0022*/ 	.short	0x0018
        /*0024*/ 	.byte	0x00, 0xf0, 0x11, 0x00


	//----- nvinfo : EIATTR_KPARAM_INFO
	.align		4
.L_13:
        /*0028*/ 	.byte	0x04, 0x17
        /*002a*/ 	.short	(.L_15 - .L_14)
.L_14:
        /*002c*/ 	.word	0x00000000
        /*0030*/ 	.short	0x0002
        /*0032*/ 	.short	0x0010
        /*0034*/ 	.byte	0x00, 0xf4, 0x21, 0x00


	//----- nvinfo : EIATTR_KPARAM_INFO
	.align		4
.L_15:
        /*0038*/ 	.byte	0x04, 0x17
        /*003a*/ 	.short	(.L_17 - .L_16)
.L_16:
        /*003c*/ 	.word	0x00000000
        /*0040*/ 	.short	0x0001
        /*0042*/ 	.short	0x0008
        /*0044*/ 	.byte	0x00, 0xf4, 0x21, 0x00


	//----- nvinfo : EIATTR_KPARAM_INFO
	.align		4
.L_17:
        /*0048*/ 	.byte	0x04, 0x17
        /*004a*/ 	.short	(.L_19 - .L_18)
.L_18:
        /*004c*/ 	.word	0x00000000
        /*0050*/ 	.short	0x0000
        /*0052*/ 	.short	0x0000
        /*0054*/ 	.byte	0x00, 0xf4, 0x21, 0x00


	//----- nvinfo : EIATTR_SPARSE_MMA_MASK
	.align		4
.L_19:
        /*0058*/ 	.byte	0x03, 0x50
        /*005a*/ 	.short	0x0000


	//----- nvinfo : EIATTR_MAXREG_COUNT
	.align		4
        /*005c*/ 	.byte	0x03, 0x1b
        /*005e*/ 	.short	0x00ff


	//----- nvinfo : EIATTR_EXIT_INSTR_OFFSETS
	.align		4
        /*0060*/ 	.byte	0x04, 0x1c
        /*0062*/ 	.short	(.L_21 - .L_20)


	//   ....[0]....
.L_20:
        /*0064*/ 	.word	0x00000a30


	//   ....[1]....
        /*0068*/ 	.word	0x00000a50


	//----- nvinfo : EIATTR_REQNTID
	.align		4
.L_21:
        /*006c*/ 	.byte	0x04, 0x10
        /*006e*/ 	.short	(.L_23 - .L_22)
.L_22:
        /*0070*/ 	.word	0x00000080
        /*0074*/ 	.word	0x00000001
        /*0078*/ 	.word	0x00000001


	//----- nvinfo : EIATTR_CBANK_PARAM_SIZE
	.align		4
.L_23:
        /*007c*/ 	.byte	0x03, 0x19
        /*007e*/ 	.short	0x0020


	//----- nvinfo : EIATTR_PARAM_CBANK
	.align		4
        /*0080*/ 	.byte	0x04, 0x0a
        /*0082*/ 	.short	(.L_25 - .L_24)
	.align		4
.L_24:
        /*0084*/ 	.word	index@(.nv.constant0.triton_poi_fused_pixel_shuffle_0)
        /*0088*/ 	.short	0x0210
        /*008a*/ 	.short	0x0020


	//----- nvinfo : EIATTR_SW_WAR
	.align		4
.L_25:
        /*008c*/ 	.byte	0x04, 0x36
        /*008e*/ 	.short	(.L_27 - .L_26)
.L_26:
        /*0090*/ 	.word	0x00000008
.L_27:


//--------------------- .nv.callgraph             --------------------------
	.section	.nv.callgraph,"",@"SHT_CUDA_CALLGRAPH"
	.align	4
	.sectionentsize	8
	.align		4
        /*0000*/ 	.word	0x00000000
	.align		4
        /*0004*/ 	.word	0xffffffff
	.align		4
        /*0008*/ 	.word	0x00000000
	.align		4
        /*000c*/ 	.word	0xfffffffe
	.align		4
        /*0010*/ 	.word	0x00000000
	.align		4
        /*0014*/ 	.word	0xfffffffd
	.align		4
        /*0018*/ 	.word	0x00000000
	.align		4
        /*001c*/ 	.word	0xfffffffc


//--------------------- .text.triton_poi_fused_pixel_shuffle_0 --------------------------
	.section	.text.triton_poi_fused_pixel_shuffle_0,"ax",@progbits
	.sectionflags	@"SHF_BARRIERS=1"
	.align	128
        .global         triton_poi_fused_pixel_shuffle_0
        .type           triton_poi_fused_pixel_shuffle_0,@function
        .size           triton_poi_fused_pixel_shuffle_0,(.L_x_1 - triton_poi_fused_pixel_shuffle_0)
        .other          triton_poi_fused_pixel_shuffle_0,@"STO_CUDA_ENTRY STV_DEFAULT"
triton_poi_fused_pixel_shuffle_0:
.text.triton_poi_fused_pixel_shuffle_0:
[----:B------:R-:W0:Y:S01]  /*0000*/  LDC R1, c[0x0][0x28] ;  /* 0x00000a00ff017b82 */ /* 0x000e220000000800 */
[----:B------:R-:W1:Y:S01]  /*0010*/  S2R R5, SR_CTAID.Y ;  /* 0x0000000000057919 */ /* 0x000e620000002600 */
[----:B------:R-:W-:Y:S01]  /*0020*/  ULDC.64 UR6, c[0x0][0x208] ;  /* 0x0000820000067ab9 */ /* 0x000fe20000000a00 */
[----:B------:R-:W2:Y:S01]  /*0030*/  S2R R16, SR_TID.X ;  /* 0x0000000000107919 */ /* 0x000ea20000002100 */
[----:B------:R-:W3:Y:S01]  /*0040*/  S2R R0, SR_CTAID.X ;  /* 0x0000000000007919 */ /* 0x000ee20000002500 */
[----:B-1----:R-:W-:Y:S01]  /*0050*/  IMAD.SHL.U32 R23, R5, 0x200, RZ ;  /* 0x0000020005177824 */ /* 0x002fe200078e00ff */
[--C-:B------:R-:W-:Y:S02]  /*0060*/  SHF.R.S32.HI R4, RZ, 0x16, R5.reuse ;  /* 0x00000016ff047819 */ /* 0x100fe40000011405 */
[----:B------:R-:W-:Y:S01]  /*0070*/  SHF.R.U32.HI R10, RZ, 0x16, R5 ;  /* 0x00000016ff0a7819 */ /* 0x000fe20000011605 */
[----:B--2---:R-:W-:Y:S02]  /*0080*/  IMAD.SHL.U32 R2, R16, 0x4, RZ ;  /* 0x0000000410027824 */ /* 0x004fe400078e00ff */
[----:B---3--:R-:W-:-:S03]  /*0090*/  IMAD.SHL.U32 R19, R0, 0x2, RZ ;  /* 0x0000000200137824 */ /* 0x008fc600078e00ff */
[----:B------:R-:W-:Y:S02]  /*00a0*/  LOP3.LUT R3, R23, 0x1fc, R2, 0xf8, !PT ;  /* 0x000001fc17037812 */ /* 0x000fe400078ef802 */
[----:B------:R-:W-:Y:S02]  /*00b0*/  SGXT R2, R4, 0x1 ;  /* 0x000000010402781a */ /* 0x000fe40000000200 */
[----:B------:R-:W-:Y:S02]  /*00c0*/  ISETP.GE.AND P0, PT, R3, 0x200, PT ;  /* 0x000002000300780c */ /* 0x000fe40003f06270 */
[CC--:B------:R-:W-:Y:S02]  /*00d0*/  LEA.HI R4, R2.reuse, R3.reuse, RZ, 0x3 ;  /* 0x0000000302047211 */ /* 0x0c0fe400078f18ff */
[----:B------:R-:W-:Y:S02]  /*00e0*/  LEA.HI R9, R2, R3, RZ, 0x5 ;  /* 0x0000000302097211 */ /* 0x000fe400078f28ff */
[----:B------:R-:W-:-:S02]  /*00f0*/  SHF.R.S32.HI R7, RZ, 0x3, R4 ;  /* 0x00000003ff077819 */ /* 0x000fc40000011404 */
[----:B------:R-:W1:Y:S01]  /*0100*/  LDC.64 R4, c[0x0][0x210] ;  /* 0x00008400ff047b82 */ /* 0x000e620000000a00 */
[----:B------:R-:W-:Y:S01]  /*0110*/  IMAD.SHL.U32 R9, R9, 0x2, RZ ;  /* 0x0000000209097824 */ /* 0x000fe200078e00ff */
[----:B------:R-:W-:Y:S02]  /*0120*/  LEA.HI R6, R7, R7, RZ, 0x2 ;  /* 0x0000000707067211 */ /* 0x000fe400078f10ff */
[----:B------:R-:W-:Y:S02]  /*0130*/  ISETP.LT.AND P1, PT, R19, 0x2, !P0 ;  /* 0x000000021300780c */ /* 0x000fe40004721270 */
[----:B------:R-:W-:Y:S02]  /*0140*/  LOP3.LUT R8, R6, 0x3ffffffc, RZ, 0xc0, !PT ;  /* 0x3ffffffc06087812 */ /* 0x000fe400078ec0ff */
[----:B------:R-:W-:Y:S02]  /*0150*/  SGXT.U32 R6, R10, 0x1 ;  /* 0x000000010a06781a */ /* 0x000fe40000000000 */
[----:B------:R-:W-:-:S02]  /*0160*/  CS2R R10, SRZ ;  /* 0x00000000000a7805 */ /* 0x000fc4000001ff00 */
[----:B------:R-:W-:Y:S01]  /*0170*/  LOP3.LUT R9, R9, 0xffffffc0, RZ, 0xc0, !PT ;  /* 0xffffffc009097812 */ /* 0x000fe200078ec0ff */
[----:B------:R-:W-:Y:S01]  /*0180*/  IMAD.IADD R8, R7, 0x1, -R8 ;  /* 0x0000000107087824 */ /* 0x000fe200078e0a08 */
[----:B------:R-:W-:-:S03]  /*0190*/  LEA.HI.SX32 R6, R3, R6, 0x1e ;  /* 0x0000000603067211 */ /* 0x000fc600078ff2ff */
[----:B------:R-:W-:Y:S01]  /*01a0*/  IMAD R9, R8, 0x4, R9 ;  /* 0x0000000408097824 */ /* 0x000fe200078e0209 */
[----:B------:R-:W-:-:S03]  /*01b0*/  LOP3.LUT R6, R6, 0xfffffffe, RZ, 0xc0, !PT ;  /* 0xfffffffe06067812 */ /* 0x000fc600078ec0ff */
[----:B------:R-:W-:Y:S01]  /*01c0*/  IMAD R9, R0, 0x20, R9 ;  /* 0x0000002000097824 */ /* 0x000fe200078e0209 */
[----:B------:R-:W-:Y:S01]  /*01d0*/  LEA.HI.SX32 R6, R3, -R6, 0x1e ;  /* 0x8000000603067211 */ /* 0x000fe200078ff2ff */
[----:B------:R-:W-:-:S04]  /*01e0*/  VIADD R3, R19, 0x1 ;  /* 0x0000000113037836 */ /* 0x000fc80000000000 */
[----:B------:R-:W-:Y:S01]  /*01f0*/  IMAD R9, R6, 0x20, R9 ;  /* 0x0000002006097824 */ /* 0x000fe200078e0209 */
[----:B------:R-:W-:Y:S02]  /*0200*/  ISETP.LT.AND P0, PT, R3, 0x2, !P0 ;  /* 0x000000020300780c */ /* 0x000fe40004701270 */
[----:B------:R-:W-:Y:S01]  /*0210*/  CS2R R6, SRZ ;  /* 0x0000000000067805 */ /* 0x000fe2000001ff00 */
[C---:B------:R-:W-:Y:S02]  /*0220*/  VIADD R15, R9.reuse, 0x10 ;  /* 0x00000010090f7836 */ /* 0x040fe40000000000 */
[----:B-1----:R-:W-:Y:S01]  /*0230*/  IMAD.WIDE R12, R9, 0x4, R4 ;  /* 0x00000004090c7825 */ /* 0x002fe200078e0204 */
[----:B------:R-:W-:-:S03]  /*0240*/  CS2R R8, SRZ ;  /* 0x0000000000087805 */ /* 0x000fc6000001ff00 */
[----:B------:R-:W-:Y:S01]  /*0250*/  IMAD.WIDE R14, R15, 0x4, R4 ;  /* 0x000000040f0e7825 */ /* 0x000fe200078e0204 */
[----:B------:R-:W-:-:S04]  /*0260*/  CS2R R4, SRZ ;  /* 0x0000000000047805 */ /* 0x000fc8000001ff00 */
[----:B------:R-:W2:Y:S04]  /*0270*/  @P0 LDG.E.EL.128 R8, desc[UR6][R14.64] ;  /* 0x000000060e080981 */ /* 0x000ea8000c2e1d00 */
[----:B------:R1:W3:Y:S01]  /*0280*/  @P1 LDG.E.EL.128 R4, desc[UR6][R12.64] ;  /* 0x000000060c041981 */ /* 0x0002e2000c2e1d00 */
[----:B------:R-:W-:-:S04]  /*0290*/  LOP3.LUT R23, R23, 0x7f, R16, 0xf8, !PT ;  /* 0x0000007f17177812 */ /* 0x000fc800078ef810 */
[----:B------:R-:W-:-:S04]  /*02a0*/  LEA.HI R3, R2, R23, RZ, 0x2 ;  /* 0x0000001702037211 */ /* 0x000fc800078f10ff */
[----:B------:R-:W-:Y:S02]  /*02b0*/  SHF.R.S32.HI R17, RZ, 0x2, R3 ;  /* 0x00000002ff117819 */ /* 0x000fe40000011403 */
[----:B------:R-:W-:Y:S02]  /*02c0*/  LEA.HI R18, R2, R23, RZ, 0x5 ;  /* 0x0000001702127211 */ /* 0x000fe400078f28ff */
[----:B------:R-:W-:Y:S02]  /*02d0*/  LEA.HI R3, R3, R17, RZ, 0x1 ;  /* 0x0000001103037211 */ /* 0x000fe400078f08ff */
[----:B------:R-:W-:Y:S02]  /*02e0*/  SHF.R.S32.HI R18, RZ, 0x5, R18 ;  /* 0x00000005ff127819 */ /* 0x000fe40000011412 */
[----:B------:R-:W-:Y:S02]  /*02f0*/  LOP3.LUT R3, R3, 0x7ffffffe, RZ, 0xc0, !PT ;  /* 0x7ffffffe03037812 */ /* 0x000fe400078ec0ff */
[----:B------:R-:W-:-:S02]  /*0300*/  ISETP.GE.AND P0, PT, R19, 0x2, PT ;  /* 0x000000021300780c */ /* 0x000fc40003f06270 */
[C---:B------:R-:W-:Y:S02]  /*0310*/  LOP3.LUT R21, R23.reuse, 0x80, RZ, 0xfc, !PT ;  /* 0x0000008017157812 */ /* 0x040fe400078efcff */
[----:B------:R-:W-:Y:S02]  /*0320*/  IADD3 R19, R0, R17, -R3 ;  /* 0x0000001100137210 */ /* 0x000fe40007ffe803 */
[----:B------:R-:W-:Y:S02]  /*0330*/  LEA.HI R3, R18, R18, RZ, 0x2 ;  /* 0x0000001212037211 */ /* 0x000fe400078f10ff */
[CC--:B-1----:R-:W-:Y:S02]  /*0340*/  LEA.HI R12, R2.reuse, R21.reuse, RZ, 0x5 ;  /* 0x00000015020c7211 */ /* 0x0c2fe400078f28ff */
[----:B------:R-:W-:Y:S02]  /*0350*/  LOP3.LUT R17, R23, 0x100, RZ, 0xfc, !PT ;  /* 0x0000010017117812 */ /* 0x000fe400078efcff */
[----:B------:R-:W-:Y:S01]  /*0360*/  LEA.HI R14, R2, R21, RZ, 0x2 ;  /* 0x00000015020e7211 */ /* 0x000fe200078f10ff */
[----:B------:R-:W1:Y:S01]  /*0370*/  S2UR UR5, SR_CgaCtaId ;  /* 0x00000000000579c3 */ /* 0x000e620000008800 */
[----:B------:R-:W-:-:S02]  /*0380*/  LOP3.LUT R13, R3, 0x3ffffffc, RZ, 0xc0, !PT ;  /* 0x3ffffffc030d7812 */ /* 0x000fc400078ec0ff */
[----:B------:R-:W-:Y:S02]  /*0390*/  SHF.R.S32.HI R12, RZ, 0x5, R12 ;  /* 0x00000005ff0c7819 */ /* 0x000fe4000001140c */
[----:B------:R-:W-:Y:S02]  /*03a0*/  LEA.HI R20, R2, R17, RZ, 0x2 ;  /* 0x0000001102147211 */ /* 0x000fe400078f10ff */
[----:B------:R-:W-:Y:S01]  /*03b0*/  SHF.R.S32.HI R3, RZ, 0x2, R14 ;  /* 0x00000002ff037819 */ /* 0x000fe2000001140e */
[----:B------:R-:W-:Y:S01]  /*03c0*/  IMAD.IADD R18, R18, 0x1, -R13 ;  /* 0x0000000112127824 */ /* 0x000fe200078e0a0d */
[----:B------:R-:W-:Y:S02]  /*03d0*/  LEA.HI R15, R12, R12, RZ, 0x2 ;  /* 0x0000000c0c0f7211 */ /* 0x000fe400078f10ff */
[----:B------:R-:W-:Y:S02]  /*03e0*/  SHF.R.S32.HI R13, RZ, 0x2, R20 ;  /* 0x00000002ff0d7819 */ /* 0x000fe40000011414 */
[----:B------:R-:W-:Y:S01]  /*03f0*/  LEA.HI R14, R14, R3, RZ, 0x1 ;  /* 0x000000030e0e7211 */ /* 0x000fe200078f08ff */
[----:B------:R-:W-:Y:S01]  /*0400*/  IMAD R18, R18, 0x2, R19 ;  /* 0x0000000212127824 */ /* 0x000fe200078e0213 */
[----:B------:R-:W-:-:S02]  /*0410*/  LOP3.LUT R19, R15, 0x3ffffffc, RZ, 0xc0, !PT ;  /* 0x3ffffffc0f137812 */ /* 0x000fc400078ec0ff */
[----:B------:R-:W-:Y:S02]  /*0420*/  LEA.HI R20, R20, R13, RZ, 0x1 ;  /* 0x0000000d14147211 */ /* 0x000fe400078f08ff */
[----:B------:R-:W-:Y:S02]  /*0430*/  LOP3.LUT R14, R14, 0x7ffffffe, RZ, 0xc0, !PT ;  /* 0x7ffffffe0e0e7812 */ /* 0x000fe400078ec0ff */
[----:B------:R-:W-:Y:S01]  /*0440*/  LEA.HI R15, R2, R17, RZ, 0x5 ;  /* 0x00000011020f7211 */ /* 0x000fe200078f28ff */
[----:B------:R-:W-:Y:S01]  /*0450*/  IMAD.IADD R12, R12, 0x1, -R19 ;  /* 0x000000010c0c7824 */ /* 0x000fe200078e0a13 */
[----:B------:R-:W-:Y:S02]  /*0460*/  LOP3.LUT R20, R20, 0x7ffffffe, RZ, 0xc0, !PT ;  /* 0x7ffffffe14147812 */ /* 0x000fe400078ec0ff */
[----:B------:R-:W-:Y:S02]  /*0470*/  IADD3 R3, R0, R3, -R14 ;  /* 0x0000000300037210 */ /* 0x000fe40007ffe80e */
[----:B------:R-:W-:-:S02]  /*0480*/  SHF.R.S32.HI R14, RZ, 0x5, R15 ;  /* 0x00000005ff0e7819 */ /* 0x000fc4000001140f */
[----:B------:R-:W-:Y:S02]  /*0490*/  LOP3.LUT R19, R23, 0x180, RZ, 0xfc, !PT ;  /* 0x0000018017137812 */ /* 0x000fe400078efcff */
[----:B------:R-:W-:Y:S02]  /*04a0*/  IADD3 R13, R0, R13, -R20 ;  /* 0x0000000d000d7210 */ /* 0x000fe40007ffe814 */
[----:B------:R-:W-:Y:S02]  /*04b0*/  LEA.HI R15, R14, R14, RZ, 0x2 ;  /* 0x0000000e0e0f7211 */ /* 0x000fe400078f10ff */
[-C--:B------:R-:W-:Y:S01]  /*04c0*/  LEA.HI R20, R2, R19.reuse, RZ, 0x2 ;  /* 0x0000001302147211 */ /* 0x080fe200078f10ff */
[----:B------:R-:W-:Y:S01]  /*04d0*/  IMAD.SHL.U32 R22, R16, 0x8, RZ ;  /* 0x0000000810167824 */ /* 0x000fe200078e00ff */
[----:B------:R-:W-:Y:S01]  /*04e0*/  LEA.HI R2, R2, R19, RZ, 0x5 ;  /* 0x0000001302027211 */ /* 0x000fe200078f28ff */
[----:B------:R-:W-:Y:S01]  /*04f0*/  UMOV UR4, 0x400 ;  /* 0x0000040000047882 */ /* 0x000fe20000000000 */
[----:B------:R-:W-:Y:S01]  /*0500*/  LOP3.LUT R25, R15, 0x3ffffffc, RZ, 0xc0, !PT ;  /* 0x3ffffffc0f197812 */ /* 0x000fe200078ec0ff */
[----:B-1----:R-:W-:Y:S01]  /*0510*/  UPRMT UR4, UR5, 0x654, UR4 ;  /* 0x0000065405047896 */ /* 0x002fe20008000004 */
[----:B------:R-:W-:-:S02]  /*0520*/  SHF.R.S32.HI R15, RZ, 0x2, R20 ;  /* 0x00000002ff0f7819 */ /* 0x000fc40000011414 */
[----:B------:R-:W-:Y:S02]  /*0530*/  SHF.R.S32.HI R2, RZ, 0x5, R2 ;  /* 0x00000005ff027819 */ /* 0x000fe40000011402 */
[----:B------:R-:W-:Y:S02]  /*0540*/  LOP3.LUT R26, R22, 0x3f8, RZ, 0xc0, !PT ;  /* 0x000003f8161a7812 */ /* 0x000fe400078ec0ff */
[----:B------:R-:W-:Y:S02]  /*0550*/  LEA.HI R20, R20, R15, RZ, 0x1 ;  /* 0x0000000f14147211 */ /* 0x000fe400078f08ff */
[----:B------:R-:W-:Y:S01]  /*0560*/  LEA.HI R24, R2, R2, RZ, 0x2 ;  /* 0x0000000202187211 */ /* 0x000fe200078f10ff */
[----:B------:R-:W-:Y:S01]  /*0570*/  IMAD.IADD R14, R14, 0x1, -R25 ;  /* 0x000000010e0e7824 */ /* 0x000fe200078e0a19 */
[----:B------:R-:W-:Y:S02]  /*0580*/  LEA R27, R26, UR4, 0x1 ;  /* 0x000000041a1b7c11 */ /* 0x000fe4000f8e08ff */
[----:B------:R-:W-:-:S02]  /*0590*/  LOP3.LUT R22, R20, 0x7ffffffe, RZ, 0xc0, !PT ;  /* 0x7ffffffe14167812 */ /* 0x000fc400078ec0ff */
[----:B------:R-:W-:Y:S01]  /*05a0*/  LOP3.LUT R25, R24, 0x3ffffffc, RZ, 0xc0, !PT ;  /* 0x3ffffffc18197812 */ /* 0x000fe200078ec0ff */
[----:B------:R-:W-:Y:S01]  /*05b0*/  IMAD R20, R26, 0x4, R27 ;  /* 0x000000041a147824 */ /* 0x000fe200078e021b */
[----:B------:R-:W-:Y:S01]  /*05c0*/  IADD3 R26, R0, R15, -R22 ;  /* 0x0000000f001a7210 */ /* 0x000fe20007ffe816 */
[----:B------:R-:W-:Y:S02]  /*05d0*/  IMAD R22, R12, 0x2, R3 ;  /* 0x000000020c167824 */ /* 0x000fe400078e0203 */
[----:B------:R-:W-:Y:S02]  /*05e0*/  IMAD.IADD R25, R2, 0x1, -R25 ;  /* 0x0000000102197824 */ /* 0x000fe400078e0a19 */
[----:B------:R-:W1:Y:S01]  /*05f0*/  LDC.64 R2, c[0x0][0x218] ;  /* 0x00008600ff027b82 */ /* 0x000e620000000a00 */
[----:B------:R-:W-:Y:S01]  /*0600*/  IMAD R24, R14, 0x2, R13 ;  /* 0x000000020e187824 */ /* 0x000fe200078e020d */
[----:B------:R-:W-:Y:S02]  /*0610*/  ISETP.LT.AND P3, PT, R17, 0x200, !P0 ;  /* 0x000002001100780c */ /* 0x000fe40004761270 */
[----:B------:R-:W-:-:S02]  /*0620*/  ISETP.LT.AND P1, PT, R23, 0x200, !P0 ;  /* 0x000002001700780c */ /* 0x000fc40004721270 */
[----:B------:R-:W-:Y:S01]  /*0630*/  ISETP.LT.AND P2, PT, R21, 0x200, !P0 ;  /* 0x000002001500780c */ /* 0x000fe20004741270 */
[----:B------:R-:W-:Y:S01]  /*0640*/  IMAD R25, R25, 0x2, R26 ;  /* 0x0000000219197824 */ /* 0x000fe200078e021a */
[----:B------:R-:W-:Y:S02]  /*0650*/  ISETP.LT.AND P0, PT, R19, 0x200, !P0 ;  /* 0x000002001300780c */ /* 0x000fe40004701270 */
[----:B------:R-:W-:Y:S02]  /*0660*/  CS2R R14, SRZ ;  /* 0x00000000000e7805 */ /* 0x000fe4000001ff00 */
[----:B------:R-:W-:Y:S01]  /*0670*/  CS2R R12, SRZ ;  /* 0x00000000000c7805 */ /* 0x000fe2000001ff00 */
[----:B------:R-:W-:-:S04]  /*0680*/  IMAD.SHL.U32 R25, R25, 0x2, RZ ;  /* 0x0000000219197824 */ /* 0x000fc800078e00ff */
[----:B-1----:R-:W-:Y:S01]  /*0690*/  IMAD.WIDE R26, R25, 0x4, R2 ;  /* 0x00000004191a7825 */ /* 0x002fe200078e0202 */
[----:B--2---:R-:W-:Y:S04]  /*06a0*/  STS [R20+0x4], R8 ;  /* 0x0000040814007388 */ /* 0x004fe80000000800 */
[----:B---3--:R-:W-:Y:S04]  /*06b0*/  STS [R20], R4 ;  /* 0x0000000414007388 */ /* 0x008fe80000000800 */
[----:B------:R1:W-:Y:S04]  /*06c0*/  STS [R20+0xc], R5 ;  /* 0x00000c0514007388 */ /* 0x0003e80000000800 */
[----:B------:R-:W-:Y:S04]  /*06d0*/  STS [R20+0x18], R6 ;  /* 0x0000180614007388 */ /* 0x000fe80000000800 */
[----:B------:R2:W-:Y:S04]  /*06e0*/  STS [R20+0x24], R7 ;  /* 0x0000240714007388 */ /* 0x0005e80000000800 */
[----:B------:R3:W-:Y:S04]  /*06f0*/  STS [R20+0x10], R9 ;  /* 0x0000100914007388 */ /* 0x0007e80000000800 */
[----:B------:R-:W-:Y:S04]  /*0700*/  STS [R20+0x1c], R10 ;  /* 0x00001c0a14007388 */ /* 0x000fe80000000800 */
[----:B------:R4:W-:Y:S01]  /*0710*/  STS [R20+0x28], R11 ;  /* 0x0000280b14007388 */ /* 0x0009e20000000800 */
[----:B-1----:R-:W-:Y:S01]  /*0720*/  CS2R R4, SRZ ;  /* 0x0000000000047805 */ /* 0x002fe2000001ff00 */
[----:B--2---:R-:W-:-:S02]  /*0730*/  IMAD.SHL.U32 R7, R18, 0x2, RZ ;  /* 0x0000000212077824 */ /* 0x004fc400078e00ff */
[----:B---3--:R-:W-:Y:S02]  /*0740*/  IMAD.SHL.U32 R9, R22, 0x2, RZ ;  /* 0x0000000216097824 */ /* 0x008fe400078e00ff */
[----:B----4-:R-:W-:-:S04]  /*0750*/  IMAD.SHL.U32 R11, R24, 0x2, RZ ;  /* 0x00000002180b7824 */ /* 0x010fc800078e00ff */
[--C-:B------:R-:W-:Y:S01]  /*0760*/  IMAD.WIDE R10, R11, 0x4, R2.reuse ;  /* 0x000000040b0a7825 */ /* 0x100fe200078e0202 */
[----:B------:R-:W-:Y:S03]  /*0770*/  BAR.SYNC.DEFER_BLOCKING 0x0 ;  /* 0x0000000000007b1d */ /* 0x000fe60000010000 */
[----:B------:R-:W-:-:S04]  /*0780*/  IMAD.WIDE R6, R7, 0x4, R2 ;  /* 0x0000000407067825 */ /* 0x000fc800078e0202 */
[----:B------:R-:W-:Y:S01]  /*0790*/  IMAD.WIDE R8, R9, 0x4, R2 ;  /* 0x0000000409087825 */ /* 0x000fe200078e0202 */
[----:B------:R-:W-:Y:S01]  /*07a0*/  CS2R R2, SRZ ;  /* 0x0000000000027805 */ /* 0x000fe2000001ff00 */
[----:B------:R-:W2:Y:S04]  /*07b0*/  @P3 LDG.E.EL.64 R4, desc[UR6][R10.64] ;  /* 0x000000060a043981 */ /* 0x000ea8000c2e1b00 */
[----:B------:R1:W3:Y:S04]  /*07c0*/  @P1 LDG.E.EL.64 R14, desc[UR6][R6.64] ;  /* 0x00000006060e1981 */ /* 0x0002e8000c2e1b00 */
[----:B------:R4:W5:Y:S04]  /*07d0*/  @P2 LDG.E.EL.64 R12, desc[UR6][R8.64] ;  /* 0x00000006080c2981 */ /* 0x000968000c2e1b00 */
[----:B------:R-:W5:Y:S01]  /*07e0*/  @P0 LDG.E.EL.64 R2, desc[UR6][R26.64] ;  /* 0x000000061a020981 */ /* 0x000f62000c2e1b00 */
[----:B------:R-:W-:Y:S01]  /*07f0*/  IMAD.SHL.U32 R16, R16, 0x2, RZ ;  /* 0x0000000210107824 */ /* 0x000fe200078e00ff */
[----:B-1----:R-:W1:Y:S04]  /*0800*/  LDC.64 R6, c[0x0][0x220] ;  /* 0x00008800ff067b82 */ /* 0x002e680000000a00 */
[----:B------:R-:W-:-:S04]  /*0810*/  LOP3.LUT R16, R16, 0xfe, RZ, 0xc0, !PT ;  /* 0x000000fe10107812 */ /* 0x000fc800078ec0ff */
[----:B------:R-:W-:-:S05]  /*0820*/  LEA R25, R16, UR4, 0x1 ;  /* 0x0000000410197c11 */ /* 0x000fca000f8e08ff */
[----:B------:R-:W-:-:S05]  /*0830*/  IMAD R18, R16, 0x4, R25 ;  /* 0x0000000410127824 */ /* 0x000fca00078e0219 */
[----:B------:R-:W2:Y:S04]  /*0840*/  LDS R11, [R18+0xc00] ;  /* 0x000c0000120b7984 */ /* 0x000ea80000000800 */
[----:B------:R-:W2:Y:S04]  /*0850*/  LDS R10, [R18+0xc04] ;  /* 0x000c0400120a7984 */ /* 0x000ea80000000800 */
[----:B------:R-:W3:Y:S04]  /*0860*/  LDS R29, [R18] ;  /* 0x00000000121d7984 */ /* 0x000ee80000000800 */
[----:B------:R-:W2:Y:S04]  /*0870*/  LDS R20, [R18+0x4] ;  /* 0x0000040012147984 */ /* 0x000ea80000000800 */
[----:B------:R-:W5:Y:S04]  /*0880*/  LDS R16, [R18+0x604] ;  /* 0x0006040012107984 */ /* 0x000f680000000800 */
[----:B------:R-:W2:Y:S04]  /*0890*/  LDS R25, [R18+0x600] ;  /* 0x0006000012197984 */ /* 0x000ea80000000800 */
[----:B----4-:R-:W4:Y:S04]  /*08a0*/  LDS R9, [R18+0x1200] ;  /* 0x0012000012097984 */ /* 0x010f280000000800 */
[----:B------:R1:W2:Y:S01]  /*08b0*/  LDS R8, [R18+0x1204] ;  /* 0x0012040012087984 */ /* 0x0002a20000000800 */
[----:B------:R-:W-:-:S02]  /*08c0*/  IMAD.IADD R23, R23, 0x1, R0 ;  /* 0x0000000117177824 */ /* 0x000fc400078e0200 */
[--C-:B------:R-:W-:Y:S02]  /*08d0*/  IMAD.IADD R21, R21, 0x1, R0.reuse ;  /* 0x0000000115157824 */ /* 0x100fe400078e0200 */
[--C-:B------:R-:W-:Y:S02]  /*08e0*/  IMAD.IADD R17, R17, 0x1, R0.reuse ;  /* 0x0000000111117824 */ /* 0x100fe400078e0200 */
[----:B------:R-:W-:Y:S02]  /*08f0*/  IMAD.IADD R0, R19, 0x1, R0 ;  /* 0x0000000113007824 */ /* 0x000fe400078e0200 */
[----:B------:R-:W-:Y:S02]  /*0900*/  IMAD.SHL.U32 R21, R21, 0x2, RZ ;  /* 0x0000000215157824 */ /* 0x000fe400078e00ff */
[----:B------:R-:W-:-:S04]  /*0910*/  IMAD.SHL.U32 R19, R17, 0x2, RZ ;  /* 0x0000000211137824 */ /* 0x000fc800078e00ff */
[----:B-1----:R-:W-:-:S04]  /*0920*/  IMAD.WIDE R18, R19, 0x4, R6 ;  /* 0x0000000413127825 */ /* 0x002fc800078e0206 */
[----:B--2---:R-:W-:Y:S01]  /*0930*/  FADD R4, R11, R4 ;  /* 0x000000040b047221 */ /* 0x004fe20000000000 */
[----:B------:R-:W-:Y:S02]  /*0940*/  IMAD.SHL.U32 R11, R23, 0x2, RZ ;  /* 0x00000002170b7824 */ /* 0x000fe400078e00ff */
[----:B------:R-:W-:Y:S01]  /*0950*/  FADD R5, R10, R5 ;  /* 0x000000050a057221 */ /* 0x000fe20000000000 */
[----:B---3--:R-:W-:Y:S01]  /*0960*/  FADD R14, R29, R14 ;  /* 0x0000000e1d0e7221 */ /* 0x008fe20000000000 */
[----:B0-----:R-:W-:Y:S01]  /*0970*/  FADD R15, R20, R15 ;  /* 0x0000000f140f7221 */ /* 0x001fe20000000000 */
[----:B------:R-:W-:-:S04]  /*0980*/  IMAD.WIDE R10, R11, 0x4, R6 ;  /* 0x000000040b0a7825 */ /* 0x000fc800078e0206 */
[----:B-----5:R-:W-:Y:S01]  /*0990*/  FADD R13, R16, R13 ;  /* 0x0000000d100d7221 */ /* 0x020fe20000000000 */
[----:B------:R-:W-:Y:S01]  /*09a0*/  FADD R12, R25, R12 ;  /* 0x0000000c190c7221 */ /* 0x000fe20000000000 */
[----:B------:R-:W-:Y:S01]  /*09b0*/  IMAD.WIDE R16, R21, 0x4, R6 ;  /* 0x0000000415107825 */ /* 0x000fe200078e0206 */
[----:B------:R0:W-:Y:S03]  /*09c0*/  @P1 STG.E.64 desc[UR6][R10.64], R14 ;  /* 0x0000000e0a001986 */ /* 0x0001e6000c101b06 */
[----:B----4-:R-:W-:Y:S01]  /*09d0*/  FADD R2, R9, R2 ;  /* 0x0000000209027221 */ /* 0x010fe20000000000 */
[----:B------:R-:W-:Y:S01]  /*09e0*/  IMAD.SHL.U32 R9, R0, 0x2, RZ ;  /* 0x0000000200097824 */ /* 0x000fe200078e00ff */
[----:B------:R0:W-:Y:S01]  /*09f0*/  @P2 STG.E.64 desc[UR6][R16.64], R12 ;  /* 0x0000000c10002986 */ /* 0x0001e2000c101b06 */
[----:B------:R-:W-:-:S03]  /*0a00*/  FADD R3, R8, R3 ;  /* 0x0000000308037221 */ /* 0x000fc60000000000 */
[----:B------:R0:W-:Y:S01]  /*0a10*/  @P3 STG.E.64 desc[UR6][R18.64], R4 ;  /* 0x0000000412003986 */ /* 0x0001e2000c101b06 */
[----:B------:R-:W-:Y:S01]  /*0a20*/  IMAD.WIDE R6, R9, 0x4, R6 ;  /* 0x0000000409067825 */ /* 0x000fe200078e0206 */
[----:B0-----:R-:W-:Y:S06]  /*0a30*/  @!P0 EXIT ;  /* 0x000000000000894d */ /* 0x001fec0003800000 */
[----:B------:R-:W-:Y:S01]  /*0a40*/  STG.E.64 desc[UR6][R6.64], R2 ;  /* 0x0000000206007986 */ /* 0x000fe2000c101b06 */
[----:B------:R-:W-:Y:S05]  /*0a50*/  EXIT ;  /* 0x000000000000794d */ /* 0x000fea0003800000 */
.L_x_0:
[----:B------:R-:W-:-:S00]  /*0a60*/  BRA `(.L_x_0) ;  /* 0xfffffffc00fc7947 */ /* 0x000fc0000383ffff */
[----:B------:R-:W-:-:S00]  /*0a70*/  NOP ;  /* 0x0000000000007918 */ /* 0x000fc00000000000 */
        /* <DEDUP_REMOVED lines=8> */
.L_x_1:


//--------------------- .nv.shared.triton_poi_fused_pixel_shuffle_0 --------------------------
	.section	.nv.shared.triton_poi_fused_pixel_shuffle_0,"aw",@nobits
	.sectionflags	@""
	.align	16
	.zero		1024


//--------------------- .nv.constant0.triton_poi_fused_pixel_shuffle_0 --------------------------
	.section	.nv.constant0.triton_poi_fused_pixel_shuffle_0,"a",@progbits
	.sectionflags	@""
	.align	4
.nv.constant0.triton_poi_fused_pixel_shuffle_0:
	.zero		560
